//
// Generated by NVIDIA NVVM Compiler
//
// Compiler Build ID: CL-36424714
// Cuda compilation tools, release 13.0, V13.0.88
// Based on NVVM 20.0.0
//

.version 9.0
.target sm_100
.address_size 64

	// .globl	_Z4histPiiS_i

.visible .entry _Z4histPiiS_i(
	.param .u64 .ptr .align 1 _Z4histPiiS_i_param_0,
	.param .u32 _Z4histPiiS_i_param_1,
	.param .u64 .ptr .align 1 _Z4histPiiS_i_param_2,
	.param .u32 _Z4histPiiS_i_param_3
)
{
	.reg .pred 	%p<7>;
	.reg .b32 	%r<41>;
	.reg .b64 	%rd<23>;

	ld.param.u64 	%rd3, [_Z4histPiiS_i_param_0];
	ld.param.u32 	%r12, [_Z4histPiiS_i_param_1];
	ld.param.u64 	%rd4, [_Z4histPiiS_i_param_2];
	cvta.to.global.u64 	%rd1, %rd4;
	cvta.to.global.u64 	%rd2, %rd3;
	mov.u32 	%r13, %ctaid.x;
	mov.u32 	%r14, %ntid.x;
	mov.u32 	%r15, %tid.x;
	mad.lo.s32 	%r39, %r13, %r14, %r15;
	mov.u32 	%r16, %nctaid.x;
	mul.lo.s32 	%r2, %r14, %r16;
	setp.ge.s32 	%p1, %r39, %r12;
	@%p1 bra 	$L__BB0_7;
	add.s32 	%r17, %r39, %r2;
	max.s32 	%r18, %r12, %r17;
	setp.lt.s32 	%p2, %r17, %r12;
	selp.u32 	%r19, 1, 0, %p2;
	add.s32 	%r20, %r17, %r19;
	sub.s32 	%r21, %r18, %r20;
	div.u32 	%r22, %r21, %r2;
	add.s32 	%r3, %r22, %r19;
	and.b32  	%r23, %r3, 3;
	setp.eq.s32 	%p3, %r23, 3;
	@%p3 bra 	$L__BB0_4;
	add.s32 	%r24, %r3, 1;
	and.b32  	%r25, %r24, 3;
	neg.s32 	%r37, %r25;
$L__BB0_3:
	.pragma "nounroll";
	mul.wide.s32 	%rd5, %r39, 4;
	add.s64 	%rd6, %rd2, %rd5;
	ld.global.u32 	%r26, [%rd6];
	mul.wide.s32 	%rd7, %r26, 4;
	add.s64 	%rd8, %rd1, %rd7;
	atom.global.add.u32 	%r27, [%rd8], 1;
	add.s32 	%r39, %r39, %r2;
	add.s32 	%r37, %r37, 1;
	setp.ne.s32 	%p4, %r37, 0;
	@%p4 bra 	$L__BB0_3;
$L__BB0_4:
	setp.lt.u32 	%p5, %r3, 3;
	@%p5 bra 	$L__BB0_7;
	mul.wide.s32 	%rd13, %r2, 4;
	shl.b32 	%r36, %r2, 2;
$L__BB0_6:
	mul.wide.s32 	%rd9, %r39, 4;
	add.s64 	%rd10, %rd2, %rd9;
	ld.global.u32 	%r28, [%rd10];
	mul.wide.s32 	%rd11, %r28, 4;
	add.s64 	%rd12, %rd1, %rd11;
	atom.global.add.u32 	%r29, [%rd12], 1;
	add.s64 	%rd14, %rd10, %rd13;
	ld.global.u32 	%r30, [%rd14];
	mul.wide.s32 	%rd15, %r30, 4;
	add.s64 	%rd16, %rd1, %rd15;
	atom.global.add.u32 	%r31, [%rd16], 1;
	add.s64 	%rd17, %rd14, %rd13;
	ld.global.u32 	%r32, [%rd17];
	mul.wide.s32 	%rd18, %r32, 4;
	add.s64 	%rd19, %rd1, %rd18;
	atom.global.add.u32 	%r33, [%rd19], 1;
	add.s64 	%rd20, %rd17, %rd13;
	ld.global.u32 	%r34, [%rd20];
	mul.wide.s32 	%rd21, %r34, 4;
	add.s64 	%rd22, %rd1, %rd21;
	atom.global.add.u32 	%r35, [%rd22], 1;
	add.s32 	%r39, %r36, %r39;
	setp.lt.s32 	%p6, %r39, %r12;
	@%p6 bra 	$L__BB0_6;
$L__BB0_7:
	ret;

}


// ===== COMPILED SASS (sm_100) =====

	.target	sm_100

	.elftype	@"ET_EXEC"


//--------------------- .note.nv.tkinfo           --------------------------
	.section	.note.nv.tkinfo,"",@"SHT_NOTE"
	.sectionflags	@"SHF_NOTE_NV_TKINFO"
	.tkinfo
        /*0018*/ 	.word	0x00000002
        /*0030*/ 	.string	""
        /*0030*/ 	.string	"ptxas"
        /*0030*/ 	.string	"Cuda compilation tools, release 13.0, V13.0.88"
        /*0030*/ 	.string	"Build cuda_13.0.r13.0/compiler.36424714_0"
        /*0030*/ 	.string	"-arch sm_100 -m 64 "



//--------------------- .note.nv.cuinfo           --------------------------
	.section	.note.nv.cuinfo,"",@"SHT_NOTE"
	.sectionflags	@"SHF_NOTE_NV_CUINFO"
        /*0018*/ 	.short	0x0002
        /*001a*/ 	.short	0x0064
        /*001c*/ 	.short	0x0082
	.zero		2


//--------------------- .nv.info                  --------------------------
	.section	.nv.info,"",@"SHT_CUDA_INFO"
	.align	4


	//----- nvinfo : EIATTR_REGCOUNT
	.align		4
        /*0000*/ 	.byte	0x04, 0x2f
        /*0002*/ 	.short	(.L_1 - .L_0)
	.align		4
.L_0:
        /*0004*/ 	.word	index@(_Z4histPiiS_i)
        /*0008*/ 	.word	0x0000001a


	//----- nvinfo : EIATTR_FRAME_SIZE
	.align		4
.L_1:
        /*000c*/ 	.byte	0x04, 0x11
        /*000e*/ 	.short	(.L_3 - .L_2)
	.align		4
.L_2:
        /*0010*/ 	.word	index@(_Z4histPiiS_i)
        /*0014*/ 	.word	0x00000000


	//----- nvinfo : EIATTR_MIN_STACK_SIZE
	.align		4
.L_3:
        /*0018*/ 	.byte	0x04, 0x12
        /*001a*/ 	.short	(.L_5 - .L_4)
	.align		4
.L_4:
        /*001c*/ 	.word	index@(_Z4histPiiS_i)
        /*0020*/ 	.word	0x00000000
.L_5:


//--------------------- .nv.compat                --------------------------
	.section	.nv.compat,"",@"SHT_CUDA_COMPAT_INFO"
	.align	4
        /*0000*/ 	.byte	0x02, 0x09, 0x00, 0x00, 0x02, 0x02, 0x01, 0x00, 0x02, 0x05, 0x05, 0x00, 0x03, 0x07, 0x01, 0x01
        /*0010*/ 	.byte	0x02, 0x03, 0x00, 0x00, 0x02, 0x06, 0x01, 0x00, 0x04, 0x0b, 0x08, 0x00, 0x09, 0x00, 0x00, 0x00
        /*0020*/ 	.byte	0x00, 0x00, 0x00, 0x00


//--------------------- .nv.info._Z4histPiiS_i    --------------------------
	.section	.nv.info._Z4histPiiS_i,"",@"SHT_CUDA_INFO"
	.sectionflags	@""
	.align	4


	//----- nvinfo : EIATTR_CUDA_API_VERSION
	.align		4
        /*0000*/ 	.byte	0x04, 0x37
        /*0002*/ 	.short	(.L_7 - .L_6)
.L_6:
        /*0004*/ 	.word	0x00000082


	//----- nvinfo : EIATTR_KPARAM_INFO
	.align		4
.L_7:
        /*0008*/ 	.byte	0x04, 0x17
        /*000a*/ 	.short	(.L_9 - .L_8)
.L_8:
        /*000c*/ 	.word	0x00000000
        /*0010*/ 	.short	0x0003
        /*0012*/ 	.short	0x0018
        /*0014*/ 	.byte	0x00, 0xf0, 0x11, 0x00


	//----- nvinfo : EIATTR_KPARAM_INFO
	.align		4
.L_9:
        /*0018*/ 	.byte	0x04, 0x17
        /*001a*/ 	.short	(.L_11 - .L_10)
.L_10:
        /*001c*/ 	.word	0x00000000
        /*0020*/ 	.short	0x0002
        /*0022*/ 	.short	0x0010
        /*0024*/ 	.byte	0x00, 0xf5, 0x21, 0x00


	//----- nvinfo : EIATTR_KPARAM_INFO
	.align		4
.L_11:
        /*0028*/ 	.byte	0x04, 0x17
        /*002a*/ 	.short	(.L_13 - .L_12)
.L_12:
        /*002c*/ 	.word	0x00000000
        /*0030*/ 	.short	0x0001
        /*0032*/ 	.short	0x0008
        /*0034*/ 	.byte	0x00, 0xf0, 0x11, 0x00


	//----- nvinfo : EIATTR_KPARAM_INFO
	.align		4
.L_13:
        /*0038*/ 	.byte	0x04, 0x17
        /*003a*/ 	.short	(.L_15 - .L_14)
.L_14:
        /*003c*/ 	.word	0x00000000
        /*0040*/ 	.short	0x0000
        /*0042*/ 	.short	0x0000
        /*0044*/ 	.byte	0x00, 0xf5, 0x21, 0x00


	//----- nvinfo : EIATTR_SPARSE_MMA_MASK
	.align		4
.L_15:
        /*0048*/ 	.byte	0x03, 0x50
        /*004a*/ 	.short	0x0000


	//----- nvinfo : EIATTR_MAXREG_COUNT
	.align		4
        /*004c*/ 	.byte	0x03, 0x1b
        /*004e*/ 	.short	0x00ff


	//----- nvinfo : EIATTR_MERCURY_ISA_VERSION
	.align		4
        /*0050*/ 	.byte	0x03, 0x5f
        /*0052*/ 	.short	0x0101


	//----- nvinfo : EIATTR_VRC_CTA_INIT_COUNT
	.align		4
        /*0054*/ 	.byte	0x02, 0x4a
	.zero		1
	.zero		1


	//----- nvinfo : EIATTR_EXIT_INSTR_OFFSETS
	.align		4
        /*0058*/ 	.byte	0x04, 0x1c
        /*005a*/ 	.short	(.L_17 - .L_16)


	//   ....[0]....
.L_16:
        /*005c*/ 	.word	0x00000090


	//   ....[1]....
        /*0060*/ 	.word	0x00000390


	//   ....[2]....
        /*0064*/ 	.word	0x000004e0


	//----- nvinfo : EIATTR_CRS_STACK_SIZE
	.align		4
.L_17:
        /*0068*/ 	.byte	0x04, 0x1e
        /*006a*/ 	.short	(.L_19 - .L_18)
.L_18:
        /*006c*/ 	.word	0x00000000


	//----- nvinfo : EIATTR_CBANK_PARAM_SIZE
	.align		4
.L_19:
        /*0070*/ 	.byte	0x03, 0x19
        /*0072*/ 	.short	0x001c


	//----- nvinfo : EIATTR_PARAM_CBANK
	.align		4
        /*0074*/ 	.byte	0x04, 0x0a
        /*0076*/ 	.short	(.L_21 - .L_20)
	.align		4
.L_20:
        /*0078*/ 	.word	index@(.nv.constant0._Z4histPiiS_i)
        /*007c*/ 	.short	0x0380
        /*007e*/ 	.short	0x001c


	//----- nvinfo : EIATTR_SW_WAR
	.align		4
.L_21:
        /*0080*/ 	.byte	0x04, 0x36
        /*0082*/ 	.short	(.L_23 - .L_22)
.L_22:
        /*0084*/ 	.word	0x00000008
.L_23:


//--------------------- .nv.callgraph             --------------------------
	.section	.nv.callgraph,"",@"SHT_CUDA_CALLGRAPH"
	.align	4
	.sectionentsize	8
	.align		4
        /*0000*/ 	.word	0x00000000
	.align		4
        /*0004*/ 	.word	0xffffffff
	.align		4
        /*0008*/ 	.word	0x00000000
	.align		4
        /*000c*/ 	.word	0xfffffffe
	.align		4
        /*0010*/ 	.word	0x00000000
	.align		4
        /*0014*/ 	.word	0xfffffffd
	.align		4
        /*0018*/ 	.word	0x00000000
	.align		4
        /*001c*/ 	.word	0xfffffffc


//--------------------- .text._Z4histPiiS_i       --------------------------
	.section	.text._Z4histPiiS_i,"ax",@progbits
	.align	128
        .global         _Z4histPiiS_i
        .type           _Z4histPiiS_i,@function
        .size           _Z4histPiiS_i,(.L_x_5 - _Z4histPiiS_i)
        .other          _Z4histPiiS_i,@"STO_CUDA_ENTRY STV_DEFAULT"
_Z4histPiiS_i:
.text._Z4histPiiS_i:
[----:B------:R-:W-:Y:S01]  /*0000*/  LDC R1, c[0x0][0x37c] ;  /* 0x0000df00ff017b82 */ /* 0x000fe20000000800 */
[----:B------:R-:W0:Y:S07]  /*0010*/  S2R R7, SR_TID.X ;  /* 0x0000000000077919 */ /* 0x000e2e0000002100 */
[----:B------:R-:W0:Y:S01]  /*0020*/  S2UR UR4, SR_CTAID.X ;  /* 0x00000000000479c3 */ /* 0x000e220000002500 */
[----:B------:R-:W1:Y:S07]  /*0030*/  LDCU UR6, c[0x0][0x388] ;  /* 0x00007100ff0677ac */ /* 0x000e6e0008000800 */
[----:B------:R-:W0:Y:S01]  /*0040*/  LDC R0, c[0x0][0x360] ;  /* 0x0000d800ff007b82 */ /* 0x000e220000000800 */
[----:B------:R-:W2:Y:S01]  /*0050*/  LDCU UR5, c[0x0][0x370] ;  /* 0x00006e00ff0577ac */ /* 0x000ea20008000800 */
[----:B0-----:R-:W-:-:S02]  /*0060*/  IMAD R7, R0, UR4, R7 ;  /* 0x0000000400077c24 */ /* 0x001fc4000f8e0207 */
[----:B--2---:R-:W-:-:S03]  /*0070*/  IMAD R0, R0, UR5, RZ ;  /* 0x0000000500007c24 */ /* 0x004fc6000f8e02ff */
[----:B-1----:R-:W-:-:S13]  /*0080*/  ISETP.GE.AND P0, PT, R7, UR6, PT ;  /* 0x0000000607007c0c */ /* 0x002fda000bf06270 */
[----:B------:R-:W-:Y:S05]  /*0090*/  @P0 EXIT ;  /* 0x000000000000094d */ /* 0x000fea0003800000 */
[----:B------:R-:W0:Y:S01]  /*00a0*/  I2F.U32.RP R8, R0 ;  /* 0x0000000000087306 */ /* 0x000e220000209000 */
[C---:B------:R-:W-:Y:S01]  /*00b0*/  IADD3 R4, PT, PT, R0.reuse, R7, RZ ;  /* 0x0000000700047210 */ /* 0x040fe20007ffe0ff */
[----:B------:R-:W-:Y:S01]  /*00c0*/  IMAD.MOV R9, RZ, RZ, -R0 ;  /* 0x000000ffff097224 */ /* 0x000fe200078e0a00 */
[----:B------:R-:W-:Y:S01]  /*00d0*/  ISETP.NE.U32.AND P2, PT, R0, RZ, PT ;  /* 0x000000ff0000720c */ /* 0x000fe20003f45070 */
[----:B------:R-:W1:Y:S01]  /*00e0*/  LDCU.64 UR4, c[0x0][0x358] ;  /* 0x00006b00ff0477ac */ /* 0x000e620008000a00 */
[C---:B------:R-:W-:Y:S01]  /*00f0*/  ISETP.GE.AND P0, PT, R4.reuse, UR6, PT ;  /* 0x0000000604007c0c */ /* 0x040fe2000bf06270 */
[----:B------:R-:W-:Y:S01]  /*0100*/  BSSY.RECONVERGENT B0, `(.L_x_0) ;  /* 0x0000028000007945 */ /* 0x000fe20003800200 */
[----:B------:R-:W-:Y:S02]  /*0110*/  VIMNMX R5, PT, PT, R4, UR6, !PT ;  /* 0x0000000604057c48 */ /* 0x000fe4000ffe0100 */
[----:B------:R-:W-:-:S04]  /*0120*/  SEL R6, RZ, 0x1, P0 ;  /* 0x00000001ff067807 */ /* 0x000fc80000000000 */
[----:B------:R-:W-:Y:S01]  /*0130*/  IADD3 R5, PT, PT, R5, -R4, -R6 ;  /* 0x8000000405057210 */ /* 0x000fe20007ffe806 */
[----:B0-----:R-:W0:Y:S02]  /*0140*/  MUFU.RCP R8, R8 ;  /* 0x0000000800087308 */ /* 0x001e240000001000 */
[----:B0-----:R-:W-:-:S06]  /*0150*/  IADD3 R2, PT, PT, R8, 0xffffffe, RZ ;  /* 0x0ffffffe08027810 */ /* 0x001fcc0007ffe0ff */
[----:B------:R0:W2:Y:S02]  /*0160*/  F2I.FTZ.U32.TRUNC.NTZ R3, R2 ;  /* 0x0000000200037305 */ /* 0x0000a4000021f000 */
[----:B0-----:R-:W-:Y:S02]  /*0170*/  IMAD.MOV.U32 R2, RZ, RZ, RZ ;  /* 0x000000ffff027224 */ /* 0x001fe400078e00ff */
[----:B--2---:R-:W-:-:S04]  /*0180*/  IMAD R9, R9, R3, RZ ;  /* 0x0000000309097224 */ /* 0x004fc800078e02ff */
[----:B------:R-:W-:-:S06]  /*0190*/  IMAD.HI.U32 R8, R3, R9, R2 ;  /* 0x0000000903087227 */ /* 0x000fcc00078e0002 */
[----:B------:R-:W-:-:S05]  /*01a0*/  IMAD.HI.U32 R9, R8, R5, RZ ;  /* 0x0000000508097227 */ /* 0x000fca00078e00ff */
[----:B------:R-:W-:-:S05]  /*01b0*/  IADD3 R2, PT, PT, -R9, RZ, RZ ;  /* 0x000000ff09027210 */ /* 0x000fca0007ffe1ff */
[----:B------:R-:W-:Y:S02]  /*01c0*/  IMAD R5, R0, R2, R5 ;  /* 0x0000000200057224 */ /* 0x000fe400078e0205 */
[----:B------:R-:W0:Y:S03]  /*01d0*/  LDC.64 R2, c[0x0][0x390] ;  /* 0x0000e400ff027b82 */ /* 0x000e260000000a00 */
[----:B------:R-:W-:-:S13]  /*01e0*/  ISETP.GE.U32.AND P0, PT, R5, R0, PT ;  /* 0x000000000500720c */ /* 0x000fda0003f06070 */
[----:B------:R-:W-:Y:S01]  /*01f0*/  @P0 IMAD.IADD R5, R5, 0x1, -R0 ;  /* 0x0000000105050824 */ /* 0x000fe200078e0a00 */
[----:B------:R-:W-:-:S04]  /*0200*/  @P0 IADD3 R9, PT, PT, R9, 0x1, RZ ;  /* 0x0000000109090810 */ /* 0x000fc80007ffe0ff */
[-C--:B------:R-:W-:Y:S02]  /*0210*/  ISETP.GE.U32.AND P1, PT, R5, R0.reuse, PT ;  /* 0x000000000500720c */ /* 0x080fe40003f26070 */
[----:B------:R-:W2:Y:S11]  /*0220*/  LDC.64 R4, c[0x0][0x380] ;  /* 0x0000e000ff047b82 */ /* 0x000eb60000000a00 */
[----:B------:R-:W-:Y:S01]  /*0230*/  @P1 VIADD R9, R9, 0x1 ;  /* 0x0000000109091836 */ /* 0x000fe20000000000 */
[----:B------:R-:W-:-:S04]  /*0240*/  @!P2 LOP3.LUT R9, RZ, R0, RZ, 0x33, !PT ;  /* 0x00000000ff09a212 */ /* 0x000fc800078e33ff */
[----:B------:R-:W-:-:S04]  /*0250*/  IADD3 R6, PT, PT, R6, R9, RZ ;  /* 0x0000000906067210 */ /* 0x000fc80007ffe0ff */
[C---:B------:R-:W-:Y:S02]  /*0260*/  LOP3.LUT R8, R6.reuse, 0x3, RZ, 0xc0, !PT ;  /* 0x0000000306087812 */ /* 0x040fe400078ec0ff */
[----:B------:R-:W-:Y:S02]  /*0270*/  ISETP.GE.U32.AND P1, PT, R6, 0x3, PT ;  /* 0x000000030600780c */ /* 0x000fe40003f26070 */
[----:B------:R-:W-:-:S13]  /*0280*/  ISETP.NE.AND P0, PT, R8, 0x3, PT ;  /* 0x000000030800780c */ /* 0x000fda0003f05270 */
[----:B01----:R-:W-:Y:S05]  /*0290*/  @!P0 BRA `(.L_x_1) ;  /* 0x0000000000388947 */ /* 0x003fea0003800000 */
[----:B------:R-:W0:Y:S01]  /*02a0*/  LDC.64 R12, c[0x0][0x380] ;  /* 0x0000e000ff0c7b82 */ /* 0x000e220000000a00 */
[----:B------:R-:W-:-:S05]  /*02b0*/  VIADD R6, R6, 0x1 ;  /* 0x0000000106067836 */ /* 0x000fca0000000000 */
[----:B------:R-:W-:Y:S02]  /*02c0*/  LOP3.LUT R6, R6, 0x3, RZ, 0xc0, !PT ;  /* 0x0000000306067812 */ /* 0x000fe400078ec0ff */
[----:B------:R-:W1:Y:S02]  /*02d0*/  LDC.64 R14, c[0x0][0x390] ;  /* 0x0000e400ff0e7b82 */ /* 0x000e640000000a00 */
[----:B------:R-:W-:-:S07]  /*02e0*/  IADD3 R6, PT, PT, -R6, RZ, RZ ;  /* 0x000000ff06067210 */ /* 0x000fce0007ffe1ff */
.L_x_2:
[----:B0-----:R-:W-:-:S06]  /*02f0*/  IMAD.WIDE R8, R7, 0x4, R12 ;  /* 0x0000000407087825 */ /* 0x001fcc00078e020c */
[----:B------:R-:W1:Y:S01]  /*0300*/  LDG.E R9, desc[UR4][R8.64] ;  /* 0x0000000408097981 */ /* 0x000e62000c1e1900 */
[----:B------:R-:W-:Y:S01]  /*0310*/  IADD3 R6, PT, PT, R6, 0x1, RZ ;  /* 0x0000000106067810 */ /* 0x000fe20007ffe0ff */
[----:B---3--:R-:W-:-:S03]  /*0320*/  IMAD.MOV.U32 R17, RZ, RZ, 0x1 ;  /* 0x00000001ff117424 */ /* 0x008fc600078e00ff */
[----:B------:R-:W-:Y:S01]  /*0330*/  ISETP.NE.AND P0, PT, R6, RZ, PT ;  /* 0x000000ff0600720c */ /* 0x000fe20003f05270 */
[----:B------:R-:W-:Y:S02]  /*0340*/  IMAD.IADD R7, R0, 0x1, R7 ;  /* 0x0000000100077824 */ /* 0x000fe400078e0207 */
[----:B-1----:R-:W-:-:S05]  /*0350*/  IMAD.WIDE R10, R9, 0x4, R14 ;  /* 0x00000004090a7825 */ /* 0x002fca00078e020e */
[----:B------:R3:W-:Y:S05]  /*0360*/  REDG.E.ADD.STRONG.GPU desc[UR4][R10.64], R17 ;  /* 0x000000110a00798e */ /* 0x0007ea000c12e104 */
[----:B------:R-:W-:Y:S05]  /*0370*/  @P0 BRA `(.L_x_2) ;  /* 0xfffffffc00dc0947 */ /* 0x000fea000383ffff */
.L_x_1:
[----:B------:R-:W-:Y:S05]  /*0380*/  BSYNC.RECONVERGENT B0 ;  /* 0x0000000000007941 */ /* 0x000fea0003800200 */
.L_x_0:
[----:B------:R-:W-:Y:S05]  /*0390*/  @!P1 EXIT ;  /* 0x000000000000994d */ /* 0x000fea0003800000 */
.L_x_3:
[----:B--2---:R-:W-:-:S05]  /*03a0*/  IMAD.WIDE R18, R7, 0x4, R4 ;  /* 0x0000000407127825 */ /* 0x004fca00078e0204 */
[----:B0-----:R-:W2:Y:S01]  /*03b0*/  LDG.E R9, desc[UR4][R18.64] ;  /* 0x0000000412097981 */ /* 0x001ea2000c1e1900 */
[----:B------:R-:W-:Y:S02]  /*03c0*/  HFMA2 R23, -RZ, RZ, 0, 5.9604644775390625e-08 ;  /* 0x00000001ff177431 */ /* 0x000fe400000001ff */
[----:B---3--:R-:W-:-:S04]  /*03d0*/  IMAD.WIDE R10, R0, 0x4, R18 ;  /* 0x00000004000a7825 */ /* 0x008fc800078e0212 */
[----:B--2---:R-:W-:-:S05]  /*03e0*/  IMAD.WIDE R8, R9, 0x4, R2 ;  /* 0x0000000409087825 */ /* 0x004fca00078e0202 */
[----:B------:R0:W-:Y:S04]  /*03f0*/  REDG.E.ADD.STRONG.GPU desc[UR4][R8.64], R23 ;  /* 0x000000170800798e */ /* 0x0001e8000c12e104 */
[----:B------:R-:W2:Y:S01]  /*0400*/  LDG.E R13, desc[UR4][R10.64] ;  /* 0x000000040a0d7981 */ /* 0x000ea2000c1e1900 */
[----:B------:R-:W-:-:S04]  /*0410*/  IMAD.WIDE R14, R0, 0x4, R10 ;  /* 0x00000004000e7825 */ /* 0x000fc800078e020a */
[----:B--2---:R-:W-:-:S05]  /*0420*/  IMAD.WIDE R12, R13, 0x4, R2 ;  /* 0x000000040d0c7825 */ /* 0x004fca00078e0202 */
[----:B------:R0:W-:Y:S04]  /*0430*/  REDG.E.ADD.STRONG.GPU desc[UR4][R12.64], R23 ;  /* 0x000000170c00798e */ /* 0x0001e8000c12e104 */
[----:B------:R-:W2:Y:S01]  /*0440*/  LDG.E R17, desc[UR4][R14.64] ;  /* 0x000000040e117981 */ /* 0x000ea2000c1e1900 */
[C---:B------:R-:W-:Y:S01]  /*0450*/  IMAD.WIDE R18, R0.reuse, 0x4, R14 ;  /* 0x0000000400127825 */ /* 0x040fe200078e020e */
[----:B------:R-:W-:-:S03]  /*0460*/  LEA R7, R0, R7, 0x2 ;  /* 0x0000000700077211 */ /* 0x000fc600078e10ff */
[----:B--2---:R-:W-:-:S05]  /*0470*/  IMAD.WIDE R16, R17, 0x4, R2 ;  /* 0x0000000411107825 */ /* 0x004fca00078e0202 */
[----:B------:R0:W-:Y:S04]  /*0480*/  REDG.E.ADD.STRONG.GPU desc[UR4][R16.64], R23 ;  /* 0x000000171000798e */ /* 0x0001e8000c12e104 */
[----:B------:R-:W2:Y:S01]  /*0490*/  LDG.E R19, desc[UR4][R18.64] ;  /* 0x0000000412137981 */ /* 0x000ea2000c1e1900 */
[----:B------:R-:W-:Y:S01]  /*04a0*/  ISETP.GE.AND P0, PT, R7, UR6, PT ;  /* 0x0000000607007c0c */ /* 0x000fe2000bf06270 */
[----:B--2---:R-:W-:-:S05]  /*04b0*/  IMAD.WIDE R20, R19, 0x4, R2 ;  /* 0x0000000413147825 */ /* 0x004fca00078e0202 */
[----:B------:R0:W-:Y:S07]  /*04c0*/  REDG.E.ADD.STRONG.GPU desc[UR4][R20.64], R23 ;  /* 0x000000171400798e */ /* 0x0001ee000c12e104 */
[----:B------:R-:W-:Y:S05]  /*04d0*/  @!P0 BRA `(.L_x_3) ;  /* 0xfffffffc00b08947 */ /* 0x000fea000383ffff */
[----:B------:R-:W-:Y:S05]  /*04e0*/  EXIT ;  /* 0x000000000000794d */ /* 0x000fea0003800000 */
.L_x_4:
[----:B------:R-:W-:-:S00]  /*04f0*/  BRA `(.L_x_4) ;  /* 0xfffffffc00fc7947 */ /* 0x000fc0000383ffff */
[----:B------:R-:W-:-:S00]  /*0500*/  NOP ;  /* 0x0000000000007918 */ /* 0x000fc00000000000 */
[----:B------:R-:W-:-:S00]  /*0510*/  NOP ;  /* 0x0000000000007918 */ /* 0x000fc00000000000 */
[----:B------:R-:W-:-:S00]  /*0520*/  NOP ;  /* 0x0000000000007918 */ /* 0x000fc00000000000 */
[----:B------:R-:W-:-:S00]  /*0530*/  NOP ;  /* 0x0000000000007918 */ /* 0x000fc00000000000 */
[----:B------:R-:W-:-:S00]  /*0540*/  NOP ;  /* 0x0000000000007918 */ /* 0x000fc00000000000 */
[----:B------:R-:W-:-:S00]  /*0550*/  NOP ;  /* 0x0000000000007918 */ /* 0x000fc00000000000 */
[----:B------:R-:W-:-:S00]  /*0560*/  NOP ;  /* 0x0000000000007918 */ /* 0x000fc00000000000 */
[----:B------:R-:W-:-:S00]  /*0570*/  NOP ;  /* 0x0000000000007918 */ /* 0x000fc00000000000 */
.L_x_5:


//--------------------- .nv.shared.reserved.0     --------------------------
	.section	.nv.shared.reserved.0,"aw",@nobits
	.weak		__nv_reservedSMEM_offset_0_alias
	.size		__nv_reservedSMEM_offset_0_alias, 0, 64
	.other		__nv_reservedSMEM_offset_0_alias,@"STO_CUDA_RESERVED_SHARED STV_DEFAULT"
__nv_reservedSMEM_offset_0_alias:
	.zero		0
	.zero		64


//--------------------- .nv.constant0._Z4histPiiS_i --------------------------
	.section	.nv.constant0._Z4histPiiS_i,"a",@progbits
	.sectionflags	@""
	.align	4
.nv.constant0._Z4histPiiS_i:
	.zero		924


//--------------------- SYMBOLS --------------------------

	.type		.nv.reservedSmem.offset0,@object
	.size		.nv.reservedSmem.offset0,0x4
